	.headerflags	@"EF_CUDA_TEXMODE_UNIFIED EF_CUDA_64BIT_ADDRESS EF_CUDA_ACCELERATORS EF_CUDA_SM90 EF_CUDA_VIRTUAL_SM(EF_CUDA_SM90)"
	.elftype	@"ET_EXEC"


//--------------------- .nv.info                  --------------------------
	.section	.nv.info,"",@"SHT_CUDA_INFO"
	.align	4


	//----- nvinfo : EIATTR_REGCOUNT
	.align		4
        /*0000*/ 	.byte	0x04, 0x2f
        /*0002*/ 	.short	(.L_3 - .L_2)
	.align		4
.L_2:
        /*0004*/ 	.word	index@(triton_poi_fused__native_batch_norm_legit_no_training_relu_threshold_backward_19)
        /*0008*/ 	.word	0x00000028


	//----- nvinfo : EIATTR_MIN_STACK_SIZE
	.align		4
.L_3:
        /*000c*/ 	.byte	0x04, 0x12
        /*000e*/ 	.short	(.L_5 - .L_4)
	.align		4
.L_4:
        /*0010*/ 	.word	index@(triton_poi_fused__native_batch_norm_legit_no_training_relu_threshold_backward_19)
        /*0014*/ 	.word	0x00000000


	//----- nvinfo : EIATTR_FRAME_SIZE
	.align		4
.L_5:
        /*0018*/ 	.byte	0x04, 0x11
        /*001a*/ 	.short	(.L_7 - .L_6)
	.align		4
.L_6:
        /*001c*/ 	.word	index@(triton_poi_fused__native_batch_norm_legit_no_training_relu_threshold_backward_19)
        /*0020*/ 	.word	0x00000000


	//----- nvinfo : EIATTR_MIN_STACK_SIZE
	.align		4
.L_7:
        /*0024*/ 	.byte	0x04, 0x12
        /*0026*/ 	.short	(.L_9 - .L_8)
	.align		4
.L_8:
        /*0028*/ 	.word	index@(triton_poi_fused__native_batch_norm_legit_no_training_relu_threshold_backward_19)
        /*002c*/ 	.word	0x00000000
.L_9:


//--------------------- .nv.info.triton_poi_fused__native_batch_norm_legit_no_training_relu_threshold_backward_19 --------------------------
	.section	.nv.info.triton_poi_fused__native_batch_norm_legit_no_training_relu_threshold_backward_19,"",@"SHT_CUDA_INFO"
	.sectionflags	@""
	.align	4


	//----- nvinfo : EIATTR_CUDA_API_VERSION
	.align		4
        /*0000*/ 	.byte	0x04, 0x37
        /*0002*/ 	.short	(.L_11 - .L_10)
.L_10:
        /*0004*/ 	.word	0x0000007c


	//----- nvinfo : EIATTR_KPARAM_INFO
	.align		4
.L_11:
        /*0008*/ 	.byte	0x04, 0x17
        /*000a*/ 	.short	(.L_13 - .L_12)
.L_12:
        /*000c*/ 	.word	0x00000000
        /*0010*/ 	.short	0x0008
        /*0012*/ 	.short	0x003c
        /*0014*/ 	.byte	0x00, 0xf0, 0x11, 0x00


	//----- nvinfo : EIATTR_KPARAM_INFO
	.align		4
.L_13:
        /*0018*/ 	.byte	0x04, 0x17
        /*001a*/ 	.short	(.L_15 - .L_14)
.L_14:
        /*001c*/ 	.word	0x00000000
        /*0020*/ 	.short	0x0007
        /*0022*/ 	.short	0x0038
        /*0024*/ 	.byte	0x00, 0xf0, 0x11, 0x00


	//----- nvinfo : EIATTR_KPARAM_INFO
	.align		4
.L_15:
        /*0028*/ 	.byte	0x04, 0x17
        /*002a*/ 	.short	(.L_17 - .L_16)
.L_16:
        /*002c*/ 	.word	0x00000000
        /*0030*/ 	.short	0x0006
        /*0032*/ 	.short	0x0030
        /*0034*/ 	.byte	0x00, 0xf4, 0x21, 0x00


	//----- nvinfo : EIATTR_KPARAM_INFO
	.align		4
.L_17:
        /*0038*/ 	.byte	0x04, 0x17
        /*003a*/ 	.short	(.L_19 - .L_18)
.L_18:
        /*003c*/ 	.word	0x00000000
        /*0040*/ 	.short	0x0005
        /*0042*/ 	.short	0x0028
        /*0044*/ 	.byte	0x00, 0xf4, 0x21, 0x00


	//----- nvinfo : EIATTR_KPARAM_INFO
	.align		4
.L_19:
        /*0048*/ 	.byte	0x04, 0x17
        /*004a*/ 	.short	(.L_21 - .L_20)
.L_20:
        /*004c*/ 	.word	0x00000000
        /*0050*/ 	.short	0x0004
        /*0052*/ 	.short	0x0020
        /*0054*/ 	.byte	0x00, 0xf4, 0x21, 0x00


	//----- nvinfo : EIATTR_KPARAM_INFO
	.align		4
.L_21:
        /*0058*/ 	.byte	0x04, 0x17
        /*005a*/ 	.short	(.L_23 - .L_22)
.L_22:
        /*005c*/ 	.word	0x00000000
        /*0060*/ 	.short	0x0003
        /*0062*/ 	.short	0x0018
        /*0064*/ 	.byte	0x00, 0xf4, 0x21, 0x00


	//----- nvinfo : EIATTR_KPARAM_INFO
	.align		4
.L_23:
        /*0068*/ 	.byte	0x04, 0x17
        /*006a*/ 	.short	(.L_25 - .L_24)
.L_24:
        /*006c*/ 	.word	0x00000000
        /*0070*/ 	.short	0x0002
        /*0072*/ 	.short	0x0010
        /*0074*/ 	.byte	0x00, 0xf4, 0x21, 0x00


	//----- nvinfo : EIATTR_KPARAM_INFO
	.align		4
.L_25:
        /*0078*/ 	.byte	0x04, 0x17
        /*007a*/ 	.short	(.L_27 - .L_26)
.L_26:
        /*007c*/ 	.word	0x00000000
        /*0080*/ 	.short	0x0001
        /*0082*/ 	.short	0x0008
        /*0084*/ 	.byte	0x00, 0xf4, 0x21, 0x00


	//----- nvinfo : EIATTR_KPARAM_INFO
	.align		4
.L_27:
        /*0088*/ 	.byte	0x04, 0x17
        /*008a*/ 	.short	(.L_29 - .L_28)
.L_28:
        /*008c*/ 	.word	0x00000000
        /*0090*/ 	.short	0x0000
        /*0092*/ 	.short	0x0000
        /*0094*/ 	.byte	0x00, 0xf4, 0x21, 0x00


	//----- nvinfo : EIATTR_SPARSE_MMA_MASK
	.align		4
.L_29:
        /*0098*/ 	.byte	0x03, 0x50
        /*009a*/ 	.short	0x0000


	//----- nvinfo : EIATTR_MAXREG_COUNT
	.align		4
        /*009c*/ 	.byte	0x03, 0x1b
        /*009e*/ 	.short	0x00ff


	//----- nvinfo : EIATTR_EXIT_INSTR_OFFSETS
	.align		4
        /*00a0*/ 	.byte	0x04, 0x1c
        /*00a2*/ 	.short	(.L_31 - .L_30)


	//   ....[0]....
.L_30:
        /*00a4*/ 	.word	0x00001350


	//   ....[1]....
        /*00a8*/ 	.word	0x00001370


	//----- nvinfo : EIATTR_REQNTID
	.align		4
.L_31:
        /*00ac*/ 	.byte	0x04, 0x10
        /*00ae*/ 	.short	(.L_33 - .L_32)
.L_32:
        /*00b0*/ 	.word	0x00000080
        /*00b4*/ 	.word	0x00000001
        /*00b8*/ 	.word	0x00000001


	//----- nvinfo : EIATTR_CBANK_PARAM_SIZE
	.align		4
.L_33:
        /*00bc*/ 	.byte	0x03, 0x19
        /*00be*/ 	.short	0x0040


	//----- nvinfo : EIATTR_PARAM_CBANK
	.align		4
        /*00c0*/ 	.byte	0x04, 0x0a
        /*00c2*/ 	.short	(.L_35 - .L_34)
	.align		4
.L_34:
        /*00c4*/ 	.word	index@(.nv.constant0.triton_poi_fused__native_batch_norm_legit_no_training_relu_threshold_backward_19)
        /*00c8*/ 	.short	0x0210
        /*00ca*/ 	.short	0x0040


	//----- nvinfo : EIATTR_SW_WAR
	.align		4
.L_35:
        /*00cc*/ 	.byte	0x04, 0x36
        /*00ce*/ 	.short	(.L_37 - .L_36)
.L_36:
        /*00d0*/ 	.word	0x00000008
.L_37:


//--------------------- .nv.callgraph             --------------------------
	.section	.nv.callgraph,"",@"SHT_CUDA_CALLGRAPH"
	.align	4
	.sectionentsize	8
	.align		4
        /*0000*/ 	.word	0x00000000
	.align		4
        /*0004*/ 	.word	0xffffffff
	.align		4
        /*0008*/ 	.word	0x00000000
	.align		4
        /*000c*/ 	.word	0xfffffffe
	.align		4
        /*0010*/ 	.word	0x00000000
	.align		4
        /*0014*/ 	.word	0xfffffffd
	.align		4
        /*0018*/ 	.word	0x00000000
	.align		4
        /*001c*/ 	.word	0xfffffffc


//--------------------- .nv.constant4             --------------------------
	.section	.nv.constant4,"a",@progbits
	.align	8
	.align		8
.nv.constant4:
        /*0000*/ 	.dword	_$_str
	.align		8
        /*0008*/ 	.dword	_$_str_$_2


//--------------------- .text.triton_poi_fused__native_batch_norm_legit_no_training_relu_threshold_backward_19 --------------------------
	.section	.text.triton_poi_fused__native_batch_norm_legit_no_training_relu_threshold_backward_19,"ax",@progbits
	.sectionflags	@"SHF_BARRIERS=1"
	.align	128
        .global         triton_poi_fused__native_batch_norm_legit_no_training_relu_threshold_backward_19
        .type           triton_poi_fused__native_batch_norm_legit_no_training_relu_threshold_backward_19,@function
        .size           triton_poi_fused__native_batch_norm_legit_no_training_relu_threshold_backward_19,(.L_x_1 - triton_poi_fused__native_batch_norm_legit_no_training_relu_threshold_backward_19)
        .other          triton_poi_fused__native_batch_norm_legit_no_training_relu_threshold_backward_19,@"STO_CUDA_ENTRY STV_DEFAULT"
triton_poi_fused__native_batch_norm_legit_no_training_relu_threshold_backward_19:
.text.triton_poi_fused__native_batch_norm_legit_no_training_relu_threshold_backward_19:
[----:B------:R-:W0:Y:S01]  /*0000*/  LDC R1, c[0x0][0x28] ;  /* 0x00000a00ff017b82 */ /* 0x000e220000000800 */
[----:B------:R-:W1:Y:S07]  /*0010*/  S2R R2, SR_TID.X ;  /* 0x0000000000027919 */ /* 0x000e6e0000002100 */
[----:B------:R-:W2:Y:S01]  /*0020*/  LDC.64 R22, c[0x0][0x220] ;  /* 0x00008800ff167b82 */ /* 0x000ea20000000a00 */
[----:B------:R-:W-:Y:S01]  /*0030*/  ULDC.64 UR6, c[0x0][0x208] ;  /* 0x0000820000067ab9 */ /* 0x000fe20000000a00 */
[----:B------:R-:W3:Y:S01]  /*0040*/  S2R R21, SR_CTAID.Y ;  /* 0x0000000000157919 */ /* 0x000ee20000002600 */
[----:B------:R-:W4:Y:S05]  /*0050*/  S2R R9, SR_CTAID.X ;  /* 0x0000000000097919 */ /* 0x000f2a0000002500 */
[----:B------:R-:W5:Y:S08]  /*0060*/  LDC.64 R24, c[0x0][0x218] ;  /* 0x00008600ff187b82 */ /* 0x000f700000000a00 */
[----:B------:R-:W4:Y:S01]  /*0070*/  LDC.64 R26, c[0x0][0x210] ;  /* 0x00008400ff1a7b82 */ /* 0x000f220000000a00 */
[----:B------:R-:W-:-:S07]  /*0080*/  CS2R R10, SRZ ;  /* 0x00000000000a7805 */ /* 0x000fce000001ff00 */
[----:B------:R-:W4:Y:S01]  /*0090*/  LDC.64 R32, c[0x0][0x230] ;  /* 0x00008c00ff207b82 */ /* 0x000f220000000a00 */
[----:B-1----:R-:W-:Y:S01]  /*00a0*/  LOP3.LUT R29, R2, 0x1, RZ, 0xc0, !PT ;  /* 0x00000001021d7812 */ /* 0x002fe200078ec0ff */
[----:B---3--:R-:W-:-:S04]  /*00b0*/  IMAD.SHL.U32 R36, R21, 0x10, RZ ;  /* 0x0000001015247824 */ /* 0x008fc800078e00ff */
[----:B------:R-:W-:-:S05]  /*00c0*/  IMAD R16, R29, 0x8, R36 ;  /* 0x000000081d107824 */ /* 0x000fca00078e0224 */
[----:B------:R-:W-:-:S04]  /*00d0*/  SHF.R.S32.HI R3, RZ, 0x1f, R16 ;  /* 0x0000001fff037819 */ /* 0x000fc80000011410 */
[----:B------:R-:W-:-:S04]  /*00e0*/  LEA.HI R8, R3, R16, RZ, 0x9 ;  /* 0x0000001003087211 */ /* 0x000fc800078f48ff */
[----:B------:R-:W-:-:S05]  /*00f0*/  LOP3.LUT R17, R8, 0xfffffe00, RZ, 0xc0, !PT ;  /* 0xfffffe0008117812 */ /* 0x000fca00078ec0ff */
[----:B------:R-:W-:-:S04]  /*0100*/  IMAD.IADD R17, R16, 0x1, -R17 ;  /* 0x0000000110117824 */ /* 0x000fc800078e0a11 */
[----:B--2---:R-:W-:-:S06]  /*0110*/  IMAD.WIDE R4, R17, 0x4, R22 ;  /* 0x0000000411047825 */ /* 0x004fcc00078e0216 */
[----:B------:R-:W2:Y:S01]  /*0120*/  LDG.E.EL.128 R4, desc[UR6][R4.64] ;  /* 0x0000000604047981 */ /* 0x000ea2000c2e1d00 */
[----:B------:R-:W-:Y:S01]  /*0130*/  SHF.R.U32.HI R28, RZ, 0x1, R2 ;  /* 0x00000001ff1c7819 */ /* 0x000fe20000011602 */
[----:B-----5:R-:W-:Y:S01]  /*0140*/  IMAD.WIDE R12, R17, 0x4, R24 ;  /* 0x00000004110c7825 */ /* 0x020fe200078e0218 */
[----:B------:R-:W-:Y:S02]  /*0150*/  LOP3.LUT R0, R2, 0x40, RZ, 0xc0, !PT ;  /* 0x0000004002007812 */ /* 0x000fe400078ec0ff */
[----:B------:R-:W-:Y:S02]  /*0160*/  SGXT.U32 R28, R28, 0x5 ;  /* 0x000000051c1c781a */ /* 0x000fe40000000000 */
[----:B------:R-:W-:Y:S01]  /*0170*/  SHF.R.U32.HI R3, RZ, 0x1, R0 ;  /* 0x00000001ff037819 */ /* 0x000fe20000011600 */
[----:B------:R-:W3:Y:S03]  /*0180*/  LDG.E.EL.128 R12, desc[UR6][R12.64] ;  /* 0x000000060c0c7981 */ /* 0x000ee6000c2e1d00 */
[----:B------:R-:W-:Y:S01]  /*0190*/  LOP3.LUT R28, R28, R3, RZ, 0xfc, !PT ;  /* 0x000000031c1c7212 */ /* 0x000fe200078efcff */
[----:B----4-:R-:W-:Y:S01]  /*01a0*/  IMAD.SHL.U32 R3, R9, 0x40, RZ ;  /* 0x0000004009037824 */ /* 0x010fe200078e00ff */
[----:B------:R-:W-:-:S04]  /*01b0*/  SHF.R.S32.HI R9, RZ, 0x9, R8 ;  /* 0x00000009ff097819 */ /* 0x000fc80000011408 */
[----:B------:R-:W-:-:S04]  /*01c0*/  LOP3.LUT R0, R28, R3, RZ, 0xfc, !PT ;  /* 0x000000031c007212 */ /* 0x000fc800078efcff */
[----:B------:R-:W-:Y:S01]  /*01d0*/  ISETP.GE.AND P0, PT, R0, 0x33, PT ;  /* 0x000000330000780c */ /* 0x000fe20003f06270 */
[----:B------:R-:W-:-:S04]  /*01e0*/  IMAD R9, R9, 0x33, R0 ;  /* 0x0000003309097824 */ /* 0x000fc800078e0200 */
[----:B------:R-:W-:Y:S01]  /*01f0*/  IMAD.SHL.U32 R30, R9, 0x200, RZ ;  /* 0x00000200091e7824 */ /* 0x000fe200078e00ff */
[----:B------:R-:W-:-:S03]  /*0200*/  CS2R R8, SRZ ;  /* 0x0000000000087805 */ /* 0x000fc6000001ff00 */
[----:B------:R-:W-:-:S04]  /*0210*/  IMAD.IADD R0, R17, 0x1, R30 ;  /* 0x0000000111007824 */ /* 0x000fc800078e021e */
[----:B0-----:R-:W-:-:S05]  /*0220*/  IMAD.WIDE R18, R0, 0x4, R26 ;  /* 0x0000000400127825 */ /* 0x001fca00078e021a */
[----:B------:R0:W3:Y:S01]  /*0230*/  @!P0 LDG.E.EL.128 R8, desc[UR6][R18.64] ;  /* 0x0000000612088981 */ /* 0x0000e2000c2e1d00 */
[----:B--2---:R-:W-:Y:S01]  /*0240*/  FADD R35, R4, 9.9999997473787516356e-06 ;  /* 0x3727c5ac04237421 */ /* 0x004fe20000000000 */
[----:B------:R-:W-:Y:S01]  /*0250*/  FADD R7, R7, 9.9999997473787516356e-06 ;  /* 0x3727c5ac07077421 */ /* 0x000fe20000000000 */
[----:B------:R-:W-:Y:S01]  /*0260*/  FADD R6, R6, 9.9999997473787516356e-06 ;  /* 0x3727c5ac06067421 */ /* 0x000fe20000000000 */
[----:B------:R-:W-:Y:S01]  /*0270*/  SHF.R.S32.HI R4, RZ, 0x1b, R21 ;  /* 0x0000001bff047819 */ /* 0x000fe20000011415 */
[----:B------:R-:W-:Y:S02]  /*0280*/  VIADD R21, R16, 0x4 ;  /* 0x0000000410157836 */ /* 0x000fe40000000000 */
[----:B------:R-:W1:Y:S08]  /*0290*/  MUFU.SQRT R16, R7 ;  /* 0x0000000700107308 */ /* 0x000e700000002000 */
[----:B------:R-:W2:Y:S08]  /*02a0*/  MUFU.SQRT R20, R6 ;  /* 0x0000000600147308 */ /* 0x000eb00000002000 */
[----:B------:R-:W4:Y:S01]  /*02b0*/  MUFU.SQRT R35, R35 ;  /* 0x0000002300237308 */ /* 0x000f220000002000 */
[----:B------:R-:W-:-:S02]  /*02c0*/  SGXT R4, R4, 0x1 ;  /* 0x000000010404781a */ /* 0x000fc40000000200 */
[----:B-1----:R-:W-:Y:S02]  /*02d0*/  FSETP.GT.AND P3, PT, R16, 8.50705917302346158658e+37, PT ;  /* 0x7e8000001000780b */ /* 0x002fe40003f64000 */
[----:B------:R-:W-:Y:S02]  /*02e0*/  LEA.HI R4, R4, R21, RZ, 0x9 ;  /* 0x0000001504047211 */ /* 0x000fe400078f48ff */
[----:B--2---:R-:W-:Y:S02]  /*02f0*/  FSETP.GT.AND P2, PT, R20, 8.50705917302346158658e+37, PT ;  /* 0x7e8000001400780b */ /* 0x004fe40003f44000 */
[----:B------:R-:W-:Y:S02]  /*0300*/  LOP3.LUT R4, R4, 0xfffffe00, RZ, 0xc0, !PT ;  /* 0xfffffe0004047812 */ /* 0x000fe400078ec0ff */
[----:B------:R-:W-:Y:S02]  /*0310*/  FSETP.GEU.AND P6, PT, R16, 1.175494350822287508e-38, PT ;  /* 0x008000001000780b */ /* 0x000fe40003fce000 */
[----:B----4-:R-:W-:-:S02]  /*0320*/  FSETP.GT.AND P1, PT, R35, 8.50705917302346158658e+37, PT ;  /* 0x7e8000002300780b */ /* 0x010fc40003f24000 */
[----:B------:R-:W-:Y:S02]  /*0330*/  FSETP.GEU.AND P5, PT, R20, 1.175494350822287508e-38, PT ;  /* 0x008000001400780b */ /* 0x000fe40003fae000 */
[----:B------:R-:W-:Y:S01]  /*0340*/  FSETP.GEU.AND P4, PT, R35, 1.175494350822287508e-38, PT ;  /* 0x008000002300780b */ /* 0x000fe20003f8e000 */
[----:B------:R-:W-:Y:S02]  /*0350*/  IMAD.IADD R21, R21, 0x1, -R4 ;  /* 0x0000000115157824 */ /* 0x000fe400078e0a04 */
[----:B------:R-:W-:Y:S01]  /*0360*/  @P3 FMUL R16, R16, 0.25 ;  /* 0x3e80000010103820 */ /* 0x000fe20000400000 */
[----:B------:R-:W-:Y:S01]  /*0370*/  @P2 FMUL R20, R20, 0.25 ;  /* 0x3e80000014142820 */ /* 0x000fe20000400000 */
[----:B0-----:R-:W-:Y:S02]  /*0380*/  IMAD.IADD R19, R21, 0x1, R30 ;  /* 0x0000000115137824 */ /* 0x001fe400078e021e */
[----:B------:R-:W0:Y:S02]  /*0390*/  LDC.64 R30, c[0x0][0x228] ;  /* 0x00008a00ff1e7b82 */ /* 0x000e240000000a00 */
[----:B------:R-:W-:Y:S01]  /*03a0*/  @P1 FMUL R35, R35, 0.25 ;  /* 0x3e80000023231820 */ /* 0x000fe20000400000 */
[----:B------:R-:W-:Y:S01]  /*03b0*/  @!P6 FMUL R16, R16, 16777216 ;  /* 0x4b8000001010e820 */ /* 0x000fe20000400000 */
[----:B------:R-:W-:-:S02]  /*03c0*/  @!P5 FMUL R20, R20, 16777216 ;  /* 0x4b8000001414d820 */ /* 0x000fc40000400000 */
[----:B------:R-:W-:Y:S01]  /*03d0*/  @!P4 FMUL R35, R35, 16777216 ;  /* 0x4b8000002323c820 */ /* 0x000fe20000400000 */
[----:B------:R-:W1:Y:S01]  /*03e0*/  MUFU.RCP R37, R16 ;  /* 0x0000001000257308 */ /* 0x000e620000001000 */
[----:B------:R-:W-:Y:S02]  /*03f0*/  IMAD.MOV.U32 R4, RZ, RZ, 0x3e800000 ;  /* 0x3e800000ff047424 */ /* 0x000fe400078e00ff */
[----:B---3--:R-:W-:Y:S01]  /*0400*/  FADD R34, -R15, R11 ;  /* 0x0000000b0f227221 */ /* 0x008fe20000000100 */
[----:B------:R-:W-:-:S04]  /*0410*/  FADD R15, -R12, R8 ;  /* 0x000000080c0f7221 */ /* 0x000fc80000000100 */
[----:B------:R2:W3:Y:S01]  /*0420*/  MUFU.RCP R7, R35 ;  /* 0x0000002300077308 */ /* 0x0004e20000001000 */
[C---:B------:R-:W-:Y:S02]  /*0430*/  FSEL R12, R4.reuse, 1, P3 ;  /* 0x3f800000040c7808 */ /* 0x040fe40001800000 */
[----:B------:R-:W-:-:S05]  /*0440*/  FSEL R18, R4, 1, P1 ;  /* 0x3f80000004127808 */ /* 0x000fca0000800000 */
[----:B------:R-:W4:Y:S01]  /*0450*/  MUFU.RCP R20, R20 ;  /* 0x0000001400147308 */ /* 0x000f220000001000 */
[----:B--2---:R-:W-:Y:S01]  /*0460*/  FSEL R35, R4, 1, P2 ;  /* 0x3f80000004237808 */ /* 0x004fe20001000000 */
[----:B------:R-:W-:Y:S01]  /*0470*/  @!P6 FMUL R12, R12, 16777216 ;  /* 0x4b8000000c0ce820 */ /* 0x000fe20000400000 */
[----:B------:R-:W-:Y:S01]  /*0480*/  @!P4 FMUL R18, R18, 16777216 ;  /* 0x4b8000001212c820 */ /* 0x000fe20000400000 */
[----:B------:R-:W-:Y:S02]  /*0490*/  FADD R6, -R13, R9 ;  /* 0x000000090d067221 */ /* 0x000fe40000000100 */
[----:B------:R-:W-:Y:S01]  /*04a0*/  @!P5 FMUL R35, R35, 16777216 ;  /* 0x4b8000002323d820 */ /* 0x000fe20000400000 */
[----:B-1----:R-:W-:Y:S01]  /*04b0*/  FMUL R37, R37, R12 ;  /* 0x0000000c25257220 */ /* 0x002fe20000400000 */
[----:B0-----:R-:W-:-:S04]  /*04c0*/  IMAD.WIDE R12, R17, 0x4, R30 ;  /* 0x00000004110c7825 */ /* 0x001fc800078e021e */
[----:B------:R-:W-:Y:S01]  /*04d0*/  FADD R14, -R14, R10 ;  /* 0x0000000a0e0e7221 */ /* 0x000fe20000000100 */
[----:B---3--:R-:W-:Y:S01]  /*04e0*/  FMUL R18, R7, R18 ;  /* 0x0000001207127220 */ /* 0x008fe20000400000 */
[----:B------:R-:W-:-:S04]  /*04f0*/  IMAD.WIDE R16, R17, 0x4, R32 ;  /* 0x0000000411107825 */ /* 0x000fc800078e0220 */
[----:B----4-:R-:W-:Y:S01]  /*0500*/  FMUL R35, R20, R35 ;  /* 0x0000002314237220 */ /* 0x010fe20000400000 */
[----:B------:R-:W-:-:S04]  /*0510*/  IMAD.WIDE R26, R19, 0x4, R26 ;  /* 0x00000004131a7825 */ /* 0x000fc800078e021a */
[----:B------:R-:W-:Y:S01]  /*0520*/  FMUL R7, R18, R15 ;  /* 0x0000000f12077220 */ /* 0x000fe20000400000 */
[----:B------:R-:W-:Y:S01]  /*0530*/  FMUL R35, R35, R14 ;  /* 0x0000000e23237220 */ /* 0x000fe20000400000 */
[----:B------:R-:W2:Y:S04]  /*0540*/  LDG.E.EL.128 R16, desc[UR6][R16.64] ;  /* 0x0000000610107981 */ /* 0x000ea8000c2e1d00 */
[----:B------:R-:W2:Y:S01]  /*0550*/  LDG.E.EL.128 R12, desc[UR6][R12.64] ;  /* 0x000000060c0c7981 */ /* 0x000ea2000c2e1d00 */
[----:B------:R-:W-:Y:S02]  /*0560*/  CS2R R8, SRZ ;  /* 0x0000000000087805 */ /* 0x000fe4000001ff00 */
[----:B------:R-:W-:-:S06]  /*0570*/  CS2R R10, SRZ ;  /* 0x00000000000a7805 */ /* 0x000fcc000001ff00 */
[----:B------:R0:W3:Y:S01]  /*0580*/  @!P0 LDG.E.EL.128 R8, desc[UR6][R26.64] ;  /* 0x000000061a088981 */ /* 0x0000e2000c2e1d00 */
[----:B------:R-:W-:-:S04]  /*0590*/  IMAD.WIDE R30, R21, 0x4, R30 ;  /* 0x00000004151e7825 */ /* 0x000fc800078e021e */
[----:B------:R-:W-:-:S04]  /*05a0*/  IMAD.WIDE R32, R21, 0x4, R32 ;  /* 0x0000000415207825 */ /* 0x000fc800078e0220 */
[----:B0-----:R-:W-:-:S04]  /*05b0*/  IMAD.WIDE R26, R21, 0x4, R24 ;  /* 0x00000004151a7825 */ /* 0x001fc800078e0218 */
[----:B------:R-:W-:Y:S02]  /*05c0*/  IMAD.WIDE R24, R21, 0x4, R22 ;  /* 0x0000000415187825 */ /* 0x000fe400078e0216 */
[----:B------:R0:W3:Y:S04]  /*05d0*/  LDG.E.EL.128 R20, desc[UR6][R26.64] ;  /* 0x000000061a147981 */ /* 0x0000e8000c2e1d00 */
[----:B------:R-:W4:Y:S01]  /*05e0*/  LDG.E.EL.128 R24, desc[UR6][R24.64] ;  /* 0x0000000618187981 */ /* 0x000f22000c2e1d00 */
[----:B------:R-:W1:Y:S01]  /*05f0*/  S2UR UR5, SR_CgaCtaId ;  /* 0x00000000000579c3 */ /* 0x000e620000008800 */
[----:B------:R-:W-:Y:S01]  /*0600*/  UMOV UR4, 0x400 ;  /* 0x0000040000047882 */ /* 0x000fe20000000000 */
[----:B------:R-:W-:Y:S01]  /*0610*/  FMUL R34, R37, R34 ;  /* 0x0000002225227220 */ /* 0x000fe20000400000 */
[----:B-1----:R-:W-:Y:S01]  /*0620*/  UPRMT UR4, UR5, 0x654, UR4 ;  /* 0x0000065405047896 */ /* 0x002fe20008000004 */
[----:B------:R-:W-:-:S06]  /*0630*/  FADD R5, R5, 9.9999997473787516356e-06 ;  /* 0x3727c5ac05057421 */ /* 0x000fcc0000000000 */
[----:B------:R-:W1:Y:S01]  /*0640*/  MUFU.SQRT R5, R5 ;  /* 0x0000000500057308 */ /* 0x000e620000002000 */
[----:B--2---:R-:W-:Y:S01]  /*0650*/  FFMA R12, R12, R7, R16 ;  /* 0x000000070c0c7223 */ /* 0x004fe20000000010 */
[C---:B------:R-:W-:Y:S01]  /*0660*/  IMAD.SHL.U32 R7, R29.reuse, 0x200, RZ ;  /* 0x000002001d077824 */ /* 0x040fe200078e00ff */
[----:B------:R-:W-:Y:S01]  /*0670*/  LEA R29, R29, UR4, 0x5 ;  /* 0x000000041d1d7c11 */ /* 0x000fe2000f8e28ff */
[----:B------:R-:W-:-:S03]  /*0680*/  FFMA R15, R15, R34, R19 ;  /* 0x000000220f0f7223 */ /* 0x000fc60000000013 */
[----:B------:R-:W-:Y:S01]  /*0690*/  LOP3.LUT R16, R28, R7, RZ, 0xfc, !PT ;  /* 0x000000071c107212 */ /* 0x000fe200078efcff */
[----:B------:R-:W-:Y:S01]  /*06a0*/  FFMA R14, R14, R35, R18 ;  /* 0x000000230e0e7223 */ /* 0x000fe20000000012 */
[----:B------:R-:W-:Y:S01]  /*06b0*/  LEA.HI R19, R7, UR4, RZ, 0x1c ;  /* 0x0000000407137c11 */ /* 0x000fe2000f8fe0ff */
[----:B------:R-:W2:Y:S02]  /*06c0*/  LDG.E.EL.128 R32, desc[UR6][R32.64] ;  /* 0x0000000620207981 */ /* 0x000ea4000c2e1d00 */
[C---:B------:R-:W-:Y:S02]  /*06d0*/  IMAD R7, R16.reuse, 0x4, R29 ;  /* 0x0000000410077824 */ /* 0x040fe400078e021d */
[----:B------:R-:W2:Y:S01]  /*06e0*/  LDG.E.EL.128 R28, desc[UR6][R30.64] ;  /* 0x000000061e1c7981 */ /* 0x000ea2000c2e1d00 */
[C---:B-1----:R-:W-:Y:S02]  /*06f0*/  FSETP.GT.AND P4, PT, R5.reuse, 8.50705917302346158658e+37, PT ;  /* 0x7e8000000500780b */ /* 0x042fe40003f84000 */
[----:B------:R-:W-:Y:S01]  /*0700*/  FSETP.GEU.AND P5, PT, R5, 1.175494350822287508e-38, PT ;  /* 0x008000000500780b */ /* 0x000fe20003fae000 */
[----:B------:R-:W-:Y:S01]  /*0710*/  IMAD R16, R16, 0x4, R19 ;  /* 0x0000000410107824 */ /* 0x000fe200078e0213 */
[----:B------:R-:W-:-:S09]  /*0720*/  SHF.R.U32.HI R19, RZ, 0x6, R2 ;  /* 0x00000006ff137819 */ /* 0x000fd20000011602 */
[----:B------:R-:W-:Y:S01]  /*0730*/  @P4 FMUL R5, R5, 0.25 ;  /* 0x3e80000005054820 */ /* 0x000fe20000400000 */
[----:B----4-:R-:W-:-:S03]  /*0740*/  FADD R24, R24, 9.9999997473787516356e-06 ;  /* 0x3727c5ac18187421 */ /* 0x010fc60000000000 */
[----:B------:R-:W-:Y:S01]  /*0750*/  @!P5 FMUL R5, R5, 16777216 ;  /* 0x4b8000000505d820 */ /* 0x000fe20000400000 */
[----:B------:R1:W4:Y:S01]  /*0760*/  MUFU.SQRT R18, R24 ;  /* 0x0000001800127308 */ /* 0x0003220000002000 */
[----:B------:R-:W-:Y:S01]  /*0770*/  SGXT.U32 R19, R19, 0x1 ;  /* 0x000000011313781a */ /* 0x000fe20000000000 */
[----:B------:R-:W-:Y:S01]  /*0780*/  FADD R25, R25, 9.9999997473787516356e-06 ;  /* 0x3727c5ac19197421 */ /* 0x000fe20000000000 */
[----:B0-----:R-:W-:Y:S01]  /*0790*/  FADD R26, R26, 9.9999997473787516356e-06 ;  /* 0x3727c5ac1a1a7421 */ /* 0x001fe20000000000 */
[----:B------:R-:W-:-:S04]  /*07a0*/  FADD R27, R27, 9.9999997473787516356e-06 ;  /* 0x3727c5ac1b1b7421 */ /* 0x000fc80000000000 */
[----:B------:R-:W0:Y:S01]  /*07b0*/  MUFU.RCP R5, R5 ;  /* 0x0000000500057308 */ /* 0x000e220000001000 */
[----:B---3--:R-:W-:Y:S01]  /*07c0*/  FADD R11, -R23, R11 ;  /* 0x0000000b170b7221 */ /* 0x008fe20000000100 */
[----:B-1----:R-:W-:Y:S01]  /*07d0*/  FSEL R24, R4, 1, P4 ;  /* 0x3f80000004187808 */ /* 0x002fe20002000000 */
[----:B------:R-:W-:Y:S01]  /*07e0*/  FADD R10, -R22, R10 ;  /* 0x0000000a160a7221 */ /* 0x000fe20000000100 */
[----:B------:R-:W-:Y:S02]  /*07f0*/  LOP3.LUT R36, R36, R19, RZ, 0xfc, !PT ;  /* 0x0000001324247212 */ /* 0x000fe400078efcff */
[----:B----4-:R-:W-:Y:S02]  /*0800*/  FSETP.GT.AND P1, PT, R18, 8.50705917302346158658e+37, PT ;  /* 0x7e8000001200780b */ /* 0x010fe40003f24000 */
[----:B------:R-:W1:Y:S01]  /*0810*/  MUFU.SQRT R23, R25 ;  /* 0x0000001900177308 */ /* 0x000e620000002000 */
[----:B------:R-:W-:Y:S01]  /*0820*/  @!P5 FMUL R24, R24, 16777216 ;  /* 0x4b8000001818d820 */ /* 0x000fe20000400000 */
[----:B------:R-:W-:-:S06]  /*0830*/  FSETP.GEU.AND P2, PT, R18, 1.175494350822287508e-38, PT ;  /* 0x008000001200780b */ /* 0x000fcc0003f4e000 */
[----:B------:R-:W3:Y:S01]  /*0840*/  MUFU.SQRT R19, R26 ;  /* 0x0000001a00137308 */ /* 0x000ee20000002000 */
[----:B0-----:R-:W-:-:S07]  /*0850*/  FMUL R5, R5, R24 ;  /* 0x0000001805057220 */ /* 0x001fce0000400000 */
[----:B------:R-:W0:Y:S01]  /*0860*/  MUFU.SQRT R22, R27 ;  /* 0x0000001b00167308 */ /* 0x000e220000002000 */
[----:B------:R-:W-:Y:S01]  /*0870*/  FMUL R6, R5, R6 ;  /* 0x0000000605067220 */ /* 0x000fe20000400000 */
[----:B------:R-:W-:Y:S01]  /*0880*/  FSEL R5, R4, 1, P1 ;  /* 0x3f80000004057808 */ /* 0x000fe20000800000 */
[----:B------:R-:W-:Y:S01]  /*0890*/  @P1 FMUL R18, R18, 0.25 ;  /* 0x3e80000012121820 */ /* 0x000fe20000400000 */
[----:B------:R-:W-:Y:S02]  /*08a0*/  FSETP.GEU.AND P6, PT, R12, RZ, PT ;  /* 0x000000ff0c00720b */ /* 0x000fe40003fce000 */
[----:B-1----:R-:W-:Y:S02]  /*08b0*/  FSETP.GT.AND P1, PT, R23, 8.50705917302346158658e+37, PT ;  /* 0x7e8000001700780b */ /* 0x002fe40003f24000 */
[----:B---3--:R-:W-:Y:S01]  /*08c0*/  FSETP.GT.AND P3, PT, R19, 8.50705917302346158658e+37, PT ;  /* 0x7e8000001300780b */ /* 0x008fe20003f64000 */
[----:B------:R-:W-:Y:S01]  /*08d0*/  @!P2 FMUL R18, R18, 16777216 ;  /* 0x4b8000001212a820 */ /* 0x000fe20000400000 */
[----:B------:R-:W-:Y:S01]  /*08e0*/  @!P2 FMUL R5, R5, 16777216 ;  /* 0x4b8000000505a820 */ /* 0x000fe20000400000 */
[----:B------:R-:W-:-:S02]  /*08f0*/  FSEL R12, R12, RZ, P6 ;  /* 0x000000ff0c0c7208 */ /* 0x000fc40003000000 */
[C---:B0-----:R-:W-:Y:S02]  /*0900*/  FSETP.GT.AND P5, PT, R22.reuse, 8.50705917302346158658e+37, PT ;  /* 0x7e8000001600780b */ /* 0x041fe40003fa4000 */
[----:B------:R-:W-:Y:S02]  /*0910*/  FSETP.GEU.AND P2, PT, R23, 1.175494350822287508e-38, PT ;  /* 0x008000001700780b */ /* 0x000fe40003f4e000 */
[----:B------:R-:W-:Y:S02]  /*0920*/  FSETP.GEU.AND P4, PT, R19, 1.175494350822287508e-38, PT ;  /* 0x008000001300780b */ /* 0x000fe40003f8e000 */
[----:B------:R-:W-:Y:S01]  /*0930*/  FSETP.GEU.AND P6, PT, R22, 1.175494350822287508e-38, PT ;  /* 0x008000001600780b */ /* 0x000fe20003fce000 */
[----:B------:R-:W-:Y:S01]  /*0940*/  @P1 FMUL R23, R23, 0.25 ;  /* 0x3e80000017171820 */ /* 0x000fe20000400000 */
[----:B------:R-:W-:-:S05]  /*0950*/  @P3 FMUL R19, R19, 0.25 ;  /* 0x3e80000013133820 */ /* 0x000fca0000400000 */
[----:B------:R-:W-:Y:S02]  /*0960*/  @P5 FMUL R22, R22, 0.25 ;  /* 0x3e80000016165820 */ /* 0x000fe40000400000 */
[----:B------:R-:W-:Y:S02]  /*0970*/  @!P2 FMUL R23, R23, 16777216 ;  /* 0x4b8000001717a820 */ /* 0x000fe40000400000 */
[----:B------:R-:W-:Y:S02]  /*0980*/  @!P4 FMUL R19, R19, 16777216 ;  /* 0x4b8000001313c820 */ /* 0x000fe40000400000 */
[----:B------:R-:W-:Y:S01]  /*0990*/  @!P6 FMUL R22, R22, 16777216 ;  /* 0x4b8000001616e820 */ /* 0x000fe20000400000 */
[----:B------:R-:W-:Y:S01]  /*09a0*/  MUFU.RCP R18, R18 ;  /* 0x0000001200127308 */ /* 0x000fe20000001000 */
[----:B------:R-:W-:Y:S01]  /*09b0*/  FFMA R13, R13, R6, R17 ;  /* 0x000000060d0d7223 */ /* 0x000fe20000000011 */
[----:B------:R-:W-:-:S06]  /*09c0*/  FSEL R24, R4, 1, P1 ;  /* 0x3f80000004187808 */ /* 0x000fcc0000800000 */
[----:B------:R-:W0:Y:S01]  /*09d0*/  MUFU.RCP R23, R23 ;  /* 0x0000001700177308 */ /* 0x000e220000001000 */
[----:B------:R-:W-:-:S07]  /*09e0*/  FSEL R6, R4, 1, P3 ;  /* 0x3f80000004067808 */ /* 0x000fce0001800000 */
[----:B------:R-:W1:Y:S01]  /*09f0*/  MUFU.RCP R19, R19 ;  /* 0x0000001300137308 */ /* 0x000e620000001000 */
[----:B------:R-:W-:-:S07]  /*0a00*/  FSEL R17, R4, 1, P5 ;  /* 0x3f80000004117808 */ /* 0x000fce0002800000 */
[----:B------:R-:W3:Y:S01]  /*0a10*/  MUFU.RCP R22, R22 ;  /* 0x0000001600167308 */ /* 0x000ee20000001000 */
[----:B------:R-:W-:Y:S01]  /*0a20*/  @!P2 FMUL R24, R24, 16777216 ;  /* 0x4b8000001818a820 */ /* 0x000fe20000400000 */
[----:B------:R-:W-:Y:S01]  /*0a30*/  @!P4 FMUL R6, R6, 16777216 ;  /* 0x4b8000000606c820 */ /* 0x000fe20000400000 */
[----:B------:R-:W-:Y:S01]  /*0a40*/  @!P6 FMUL R17, R17, 16777216 ;  /* 0x4b8000001111e820 */ /* 0x000fe20000400000 */
[----:B------:R-:W-:Y:S01]  /*0a50*/  FADD R9, -R21, R9 ;  /* 0x0000000915097221 */ /* 0x000fe20000000100 */
[----:B0-----:R-:W-:Y:S01]  /*0a60*/  FMUL R24, R23, R24 ;  /* 0x0000001817187220 */ /* 0x001fe20000400000 */
[----:B------:R-:W-:Y:S01]  /*0a70*/  FADD R8, -R20, R8 ;  /* 0x0000000814087221 */ /* 0x000fe20000000100 */
[----:B------:R-:W-:Y:S01]  /*0a80*/  FMUL R5, R18, R5 ;  /* 0x0000000512057220 */ /* 0x000fe20000400000 */
[----:B-1----:R-:W-:Y:S01]  /*0a90*/  FMUL R21, R19, R6 ;  /* 0x0000000613157220 */ /* 0x002fe20000400000 */
[----:B------:R-:W-:Y:S02]  /*0aa0*/  FMUL R24, R24, R9 ;  /* 0x0000000918187220 */ /* 0x000fe40000400000 */
[----:B------:R-:W-:Y:S01]  /*0ab0*/  FMUL R5, R5, R8 ;  /* 0x0000000805057220 */ /* 0x000fe20000400000 */
[----:B---3--:R-:W-:Y:S01]  /*0ac0*/  FMUL R22, R22, R17 ;  /* 0x0000001116167220 */ /* 0x008fe20000400000 */
[----:B------:R-:W-:Y:S01]  /*0ad0*/  FMUL R21, R21, R10 ;  /* 0x0000000a15157220 */ /* 0x000fe20000400000 */
[----:B------:R-:W-:Y:S01]  /*0ae0*/  FSETP.GEU.AND P6, PT, R13, RZ, PT ;  /* 0x000000ff0d00720b */ /* 0x000fe20003fce000 */
[----:B------:R0:W-:Y:S01]  /*0af0*/  STS [R7], R12 ;  /* 0x0000000c07007388 */ /* 0x0001e20000000800 */
[----:B------:R-:W-:Y:S01]  /*0b00*/  FMUL R22, R22, R11 ;  /* 0x0000000b16167220 */ /* 0x000fe20000400000 */
[----:B------:R-:W-:Y:S01]  /*0b10*/  FSETP.GEU.AND P5, PT, R14, RZ, PT ;  /* 0x000000ff0e00720b */ /* 0x000fe20003fae000 */
[----:B------:R-:W1:Y:S01]  /*0b20*/  LDC.64 R8, c[0x0][0x238] ;  /* 0x00008e00ff087b82 */ /* 0x000e620000000a00 */
[----:B------:R-:W-:-:S02]  /*0b30*/  FSETP.GEU.AND P4, PT, R15, RZ, PT ;  /* 0x000000ff0f00720b */ /* 0x000fc40003f8e000 */
[----:B------:R-:W-:Y:S02]  /*0b40*/  FSEL R10, R14, RZ, P5 ;  /* 0x000000ff0e0a7208 */ /* 0x000fe40002800000 */
[----:B------:R-:W-:Y:S02]  /*0b50*/  SHF.R.U32.HI R18, RZ, 0x4, R2 ;  /* 0x00000004ff127819 */ /* 0x000fe40000011602 */
[----:B------:R-:W-:Y:S01]  /*0b60*/  LOP3.LUT R20, R2, 0x7f, RZ, 0xc0, !PT ;  /* 0x0000007f02147812 */ /* 0x000fe200078ec0ff */
[----:B------:R-:W-:Y:S01]  /*0b70*/  STS [R16+0x208], R10 ;  /* 0x0002080a10007388 */ /* 0x000fe20000000800 */
[----:B0-----:R-:W-:Y:S02]  /*0b80*/  LOP3.LUT R7, R18, 0x4, RZ, 0xc0, !PT ;  /* 0x0000000412077812 */ /* 0x001fe400078ec0ff */
[C---:B------:R-:W-:Y:S02]  /*0b90*/  LOP3.LUT R6, R20.reuse, 0x80, RZ, 0xfc, !PT ;  /* 0x0000008014067812 */ /* 0x040fe400078efcff */
[----:B------:R-:W-:-:S02]  /*0ba0*/  LOP3.LUT R37, R20, 0x100, RZ, 0xfc, !PT ;  /* 0x0000010014257812 */ /* 0x000fc400078efcff */
[C---:B------:R-:W-:Y:S02]  /*0bb0*/  LOP3.LUT R18, R20.reuse, 0x180, RZ, 0xfc, !PT ;  /* 0x0000018014127812 */ /* 0x040fe400078efcff */
[C---:B------:R-:W-:Y:S01]  /*0bc0*/  LOP3.LUT R17, R20.reuse, 0x200, RZ, 0xfc, !PT ;  /* 0x0000020014117812 */ /* 0x040fe200078efcff */
[----:B------:R-:W-:Y:S01]  /*0bd0*/  VIADD R7, R7, UR4 ;  /* 0x0000000407077c36 */ /* 0x000fe20008000000 */
[----:B------:R-:W-:Y:S02]  /*0be0*/  SHF.R.U32.HI R6, RZ, 0x4, R6 ;  /* 0x00000004ff067819 */ /* 0x000fe40000011606 */
[C---:B------:R-:W-:Y:S02]  /*0bf0*/  LOP3.LUT R27, R20.reuse, 0x280, RZ, 0xfc, !PT ;  /* 0x00000280141b7812 */ /* 0x040fe400078efcff */
[----:B------:R-:W-:Y:S02]  /*0c00*/  SHF.R.U32.HI R37, RZ, 0x4, R37 ;  /* 0x00000004ff257819 */ /* 0x000fe40000011625 */
[----:B------:R-:W-:-:S02]  /*0c10*/  LOP3.LUT R19, R20, 0x300, RZ, 0xfc, !PT ;  /* 0x0000030014137812 */ /* 0x000fc400078efcff */
[----:B------:R-:W-:Y:S02]  /*0c20*/  SHF.R.U32.HI R18, RZ, 0x4, R18 ;  /* 0x00000004ff127819 */ /* 0x000fe40000011612 */
[C---:B------:R-:W-:Y:S02]  /*0c30*/  LOP3.LUT R25, R20.reuse, 0x380, RZ, 0xfc, !PT ;  /* 0x0000038014197812 */ /* 0x040fe400078efcff */
[----:B------:R-:W-:Y:S02]  /*0c40*/  SHF.R.U32.HI R17, RZ, 0x4, R17 ;  /* 0x00000004ff117819 */ /* 0x000fe40000011611 */
[----:B------:R-:W-:Y:S01]  /*0c50*/  LOP3.LUT R3, R3, 0x3f, R2, 0xf8, !PT ;  /* 0x0000003f03037812 */ /* 0x000fe200078ef802 */
[----:B------:R-:W-:Y:S01]  /*0c60*/  IMAD R2, R20, 0x4, R7 ;  /* 0x0000000414027824 */ /* 0x000fe200078e0207 */
[----:B------:R-:W-:Y:S02]  /*0c70*/  SHF.R.U32.HI R27, RZ, 0x4, R27 ;  /* 0x00000004ff1b7819 */ /* 0x000fe4000001161b */
[----:B------:R-:W-:-:S02]  /*0c80*/  LOP3.LUT R6, R6, 0xc, RZ, 0xc0, !PT ;  /* 0x0000000c06067812 */ /* 0x000fc400078ec0ff */
[----:B------:R-:W-:Y:S02]  /*0c90*/  SHF.R.U32.HI R19, RZ, 0x4, R19 ;  /* 0x00000004ff137819 */ /* 0x000fe40000011613 */
[----:B------:R-:W-:Y:S02]  /*0ca0*/  LOP3.LUT R37, R37, 0x14, RZ, 0xc0, !PT ;  /* 0x0000001425257812 */ /* 0x000fe400078ec0ff */
[----:B------:R-:W-:Y:S02]  /*0cb0*/  SHF.R.U32.HI R25, RZ, 0x4, R25 ;  /* 0x00000004ff197819 */ /* 0x000fe40000011619 */
[----:B------:R-:W-:Y:S02]  /*0cc0*/  LOP3.LUT R7, R18, 0x1c, RZ, 0xc0, !PT ;  /* 0x0000001c12077812 */ /* 0x000fe400078ec0ff */
[----:B------:R-:W-:Y:S01]  /*0cd0*/  LOP3.LUT R17, R17, 0x24, RZ, 0xc0, !PT ;  /* 0x0000002411117812 */ /* 0x000fe200078ec0ff */
[----:B------:R-:W-:Y:S01]  /*0ce0*/  VIADD R6, R6, UR4 ;  /* 0x0000000406067c36 */ /* 0x000fe20008000000 */
[----:B------:R-:W-:Y:S01]  /*0cf0*/  LOP3.LUT R27, R27, 0x2c, RZ, 0xc0, !PT ;  /* 0x0000002c1b1b7812 */ /* 0x000fe200078ec0ff */
[----:B------:R-:W-:Y:S01]  /*0d00*/  VIADD R37, R37, UR4 ;  /* 0x0000000425257c36 */ /* 0x000fe20008000000 */
[----:B------:R-:W-:Y:S01]  /*0d10*/  LOP3.LUT R19, R19, 0x34, RZ, 0xc0, !PT ;  /* 0x0000003413137812 */ /* 0x000fe200078ec0ff */
[----:B------:R-:W-:Y:S01]  /*0d20*/  VIADD R7, R7, UR4 ;  /* 0x0000000407077c36 */ /* 0x000fe20008000000 */
[----:B------:R-:W-:Y:S01]  /*0d30*/  LOP3.LUT R25, R25, 0x3c, RZ, 0xc0, !PT ;  /* 0x0000003c19197812 */ /* 0x000fe200078ec0ff */
[----:B------:R-:W-:-:S02]  /*0d40*/  VIADD R17, R17, UR4 ;  /* 0x0000000411117c36 */ /* 0x000fc40008000000 */
[----:B------:R-:W-:Y:S02]  /*0d50*/  VIADD R27, R27, UR4 ;  /* 0x000000041b1b7c36 */ /* 0x000fe40008000000 */
[C---:B------:R-:W-:Y:S02]  /*0d60*/  IMAD R4, R20.reuse, 0x4, R6 ;  /* 0x0000000414047824 */ /* 0x040fe400078e0206 */
[----:B------:R-:W-:Y:S02]  /*0d70*/  VIADD R19, R19, UR4 ;  /* 0x0000000413137c36 */ /* 0x000fe40008000000 */
[----:B------:R-:W-:Y:S02]  /*0d80*/  IMAD R6, R20, 0x4, R37 ;  /* 0x0000000414067824 */ /* 0x000fe400078e0225 */
[----:B------:R-:W-:Y:S01]  /*0d90*/  VIADD R25, R25, UR4 ;  /* 0x0000000419197c36 */ /* 0x000fe20008000000 */
[----:B------:R-:W-:Y:S01]  /*0da0*/  LOP3.LUT R11, R36, 0x6, RZ, 0xfc, !PT ;  /* 0x00000006240b7812 */ /* 0x000fe200078efcff */
[----:B------:R-:W-:Y:S01]  /*0db0*/  IMAD R7, R20, 0x4, R7 ;  /* 0x0000000414077824 */ /* 0x000fe200078e0207 */
[----:B------:R-:W-:Y:S01]  /*0dc0*/  LOP3.LUT R14, R36, 0xe, RZ, 0xfc, !PT ;  /* 0x0000000e240e7812 */ /* 0x000fe200078efcff */
[C---:B------:R-:W-:Y:S01]  /*0dd0*/  IMAD R17, R20.reuse, 0x4, R17 ;  /* 0x0000000414117824 */ /* 0x040fe200078e0211 */
[----:B------:R-:W-:Y:S01]  /*0de0*/  ULDC.64 UR4, c[0x0][0x240] ;  /* 0x0000900000047ab9 */ /* 0x000fe20000000a00 */
[----:B------:R-:W-:-:S02]  /*0df0*/  IMAD R18, R20, 0x4, R27 ;  /* 0x0000000414127824 */ /* 0x000fc400078e021b */
[C---:B------:R-:W-:Y:S02]  /*0e00*/  IMAD R19, R20.reuse, 0x4, R19 ;  /* 0x0000000414137824 */ /* 0x040fe400078e0213 */
[----:B------:R-:W-:Y:S01]  /*0e10*/  IMAD R20, R20, 0x4, R25 ;  /* 0x0000000414147824 */ /* 0x000fe200078e0219 */
[----:B------:R-:W-:Y:S01]  /*0e20*/  LOP3.LUT R25, R36, 0xc, RZ, 0xfc, !PT ;  /* 0x0000000c24197812 */ /* 0x000fe200078efcff */
[--C-:B------:R-:W-:Y:S02]  /*0e30*/  IMAD R11, R11, 0x33, R3.reuse ;  /* 0x000000330b0b7824 */ /* 0x100fe400078e0203 */
[--C-:B------:R-:W-:Y:S02]  /*0e40*/  IMAD R14, R14, 0x33, R3.reuse ;  /* 0x000000330e0e7824 */ /* 0x100fe400078e0203 */
[----:B------:R-:W-:Y:S02]  /*0e50*/  IMAD R25, R25, 0x33, R3 ;  /* 0x0000003319197824 */ /* 0x000fe400078e0203 */
[----:B--2---:R-:W-:Y:S01]  /*0e60*/  FFMA R24, R29, R24, R33 ;  /* 0x000000181d187223 */ /* 0x004fe20000000021 */
[----:B------:R-:W-:Y:S01]  /*0e70*/  FFMA R22, R31, R22, R35 ;  /* 0x000000161f167223 */ /* 0x000fe20000000023 */
[----:B------:R-:W-:Y:S01]  /*0e80*/  FFMA R21, R30, R21, R34 ;  /* 0x000000151e157223 */ /* 0x000fe20000000022 */
[----:B------:R-:W-:Y:S01]  /*0e90*/  FFMA R28, R28, R5, R32 ;  /* 0x000000051c1c7223 */ /* 0x000fe20000000020 */
[----:B------:R-:W-:-:S02]  /*0ea0*/  FSEL R5, R13, RZ, P6 ;  /* 0x000000ff0d057208 */ /* 0x000fc40003000000 */
[----:B------:R-:W-:Y:S02]  /*0eb0*/  FSETP.GEU.AND P2, PT, R24, RZ, PT ;  /* 0x000000ff1800720b */ /* 0x000fe40003f4e000 */
[----:B------:R-:W-:Y:S02]  /*0ec0*/  FSETP.GEU.AND P3, PT, R28, RZ, PT ;  /* 0x000000ff1c00720b */ /* 0x000fe40003f6e000 */
[----:B------:R-:W-:Y:S02]  /*0ed0*/  FSETP.GEU.AND P1, PT, R21, RZ, PT ;  /* 0x000000ff1500720b */ /* 0x000fe40003f2e000 */
[----:B------:R-:W-:Y:S02]  /*0ee0*/  FSETP.GEU.AND P6, PT, R22, RZ, PT ;  /* 0x000000ff1600720b */ /* 0x000fe40003fce000 */
[----:B------:R-:W-:Y:S02]  /*0ef0*/  FSEL R26, R24, RZ, P2 ;  /* 0x000000ff181a7208 */ /* 0x000fe40001000000 */
[----:B------:R-:W-:-:S02]  /*0f00*/  FSEL R30, R15, RZ, P4 ;  /* 0x000000ff0f1e7208 */ /* 0x000fc40002000000 */
[----:B------:R-:W-:Y:S02]  /*0f10*/  FSEL R28, R28, RZ, P3 ;  /* 0x000000ff1c1c7208 */ /* 0x000fe40001800000 */
[----:B------:R-:W-:Y:S02]  /*0f20*/  FSEL R24, R21, RZ, P1 ;  /* 0x000000ff15187208 */ /* 0x000fe40000800000 */
[----:B------:R-:W-:Y:S01]  /*0f30*/  FSEL R22, R22, RZ, P6 ;  /* 0x000000ff16167208 */ /* 0x000fe20003000000 */
[----:B------:R-:W-:Y:S04]  /*0f40*/  STS [R16+0x104], R5 ;  /* 0x0001040510007388 */ /* 0x000fe80000000800 */
[----:B------:R-:W-:Y:S04]  /*0f50*/  STS [R16+0x30c], R30 ;  /* 0x00030c1e10007388 */ /* 0x000fe80000000800 */
[----:B------:R-:W-:Y:S04]  /*0f60*/  STS [R16+0x410], R28 ;  /* 0x0004101c10007388 */ /* 0x000fe80000000800 */
[----:B------:R-:W-:Y:S04]  /*0f70*/  STS [R16+0x514], R26 ;  /* 0x0005141a10007388 */ /* 0x000fe80000000800 */
[----:B------:R-:W-:Y:S04]  /*0f80*/  STS [R16+0x618], R24 ;  /* 0x0006181810007388 */ /* 0x000fe80000000800 */
[----:B------:R0:W-:Y:S01]  /*0f90*/  STS [R16+0x71c], R22 ;  /* 0x00071c1610007388 */ /* 0x0001e20000000800 */
[----:B------:R-:W-:Y:S01]  /*0fa0*/  BAR.SYNC.DEFER_BLOCKING 0x0 ;  /* 0x0000000000007b1d */ /* 0x000fe20000010000 */
[----:B------:R-:W-:-:S02]  /*0fb0*/  LOP3.LUT R33, R36, 0xa, RZ, 0xfc, !PT ;  /* 0x0000000a24217812 */ /* 0x000fc400078efcff */
[----:B------:R-:W-:-:S03]  /*0fc0*/  LOP3.LUT R13, R36, 0x8, RZ, 0xfc, !PT ;  /* 0x00000008240d7812 */ /* 0x000fc600078efcff */
[----:B------:R2:W3:Y:S04]  /*0fd0*/  LDS R15, [R2] ;  /* 0x00000000020f7984 */ /* 0x0004e80000000800 */
[----:B------:R-:W4:Y:S04]  /*0fe0*/  LDS R21, [R4+0x200] ;  /* 0x0002000004157984 */ /* 0x000f280000000800 */
[----:B------:R-:W5:Y:S04]  /*0ff0*/  LDS R23, [R6+0x400] ;  /* 0x0004000006177984 */ /* 0x000f680000000800 */
[----:B------:R0:W3:Y:S04]  /*1000*/  LDS R27, [R7+0x600] ;  /* 0x00060000071b7984 */ /* 0x0000e80000000800 */
[----:B------:R-:W3:Y:S04]  /*1010*/  LDS R29, [R17+0x800] ;  /* 0x00080000111d7984 */ /* 0x000ee80000000800 */
[----:B------:R-:W3:Y:S04]  /*1020*/  LDS R31, [R18+0xa00] ;  /* 0x000a0000121f7984 */ /* 0x000ee80000000800 */
[----:B------:R-:W3:Y:S04]  /*1030*/  LDS R35, [R19+0xc00] ;  /* 0x000c000013237984 */ /* 0x000ee80000000800 */
[----:B------:R0:W3:Y:S01]  /*1040*/  LDS R37, [R20+0xe00] ;  /* 0x000e000014257984 */ /* 0x0000e20000000800 */
[----:B------:R-:W-:-:S02]  /*1050*/  LOP3.LUT R34, R36, 0x4, RZ, 0xfc, !PT ;  /* 0x0000000424227812 */ /* 0x000fc400078efcff */
[----:B------:R-:W-:Y:S02]  /*1060*/  LOP3.LUT R32, R36, 0x2, RZ, 0xfc, !PT ;  /* 0x0000000224207812 */ /* 0x000fe400078efcff */
[----:B------:R-:W-:Y:S02]  /*1070*/  FSETP.GTU.AND P4, PT, R30, RZ, PT ;  /* 0x000000ff1e00720b */ /* 0x000fe40003f8c000 */
[----:B------:R-:W-:Y:S01]  /*1080*/  FSETP.GTU.AND P6, PT, R10, RZ, PT ;  /* 0x000000ff0a00720b */ /* 0x000fe20003fcc000 */
[--C-:B------:R-:W-:Y:S01]  /*1090*/  IMAD R36, R36, 0x33, R3.reuse ;  /* 0x0000003324247824 */ /* 0x100fe200078e0203 */
[----:B------:R-:W-:Y:S01]  /*10a0*/  ISETP.GE.AND P1, PT, R3, 0x33, PT ;  /* 0x000000330300780c */ /* 0x000fe20003f26270 */
[--C-:B------:R-:W-:Y:S01]  /*10b0*/  IMAD R33, R33, 0x33, R3.reuse ;  /* 0x0000003321217824 */ /* 0x100fe200078e0203 */
[----:B------:R-:W-:Y:S01]  /*10c0*/  FSETP.GTU.AND P5, PT, R5, RZ, PT ;  /* 0x000000ff0500720b */ /* 0x000fe20003fac000 */
[--C-:B------:R-:W-:Y:S01]  /*10d0*/  IMAD R13, R13, 0x33, R3.reuse ;  /* 0x000000330d0d7824 */ /* 0x100fe200078e0203 */
[----:B------:R-:W-:Y:S01]  /*10e0*/  FSETP.GTU.AND P3, PT, R12, RZ, PT ;  /* 0x000000ff0c00720b */ /* 0x000fe20003f6c000 */
[--C-:B0-----:R-:W-:Y:S01]  /*10f0*/  IMAD R16, R34, 0x33, R3.reuse ;  /* 0x0000003322107824 */ /* 0x101fe200078e0203 */
[----:B--2---:R-:W-:Y:S01]  /*1100*/  SEL R2, RZ, 0x1, P4 ;  /* 0x00000001ff027807 */ /* 0x004fe20002000000 */
[----:B------:R-:W-:Y:S01]  /*1110*/  IMAD R32, R32, 0x33, R3 ;  /* 0x0000003320207824 */ /* 0x000fe200078e0203 */
[----:B------:R-:W-:-:S02]  /*1120*/  SEL R3, RZ, 0x1, P6 ;  /* 0x00000001ff037807 */ /* 0x000fc40003000000 */
[----:B------:R-:W-:Y:S02]  /*1130*/  FSETP.GTU.AND P4, PT, R24, RZ, PT ;  /* 0x000000ff1800720b */ /* 0x000fe40003f8c000 */
[----:B------:R-:W-:Y:S02]  /*1140*/  FSETP.GTU.AND P6, PT, R22, RZ, PT ;  /* 0x000000ff1600720b */ /* 0x000fe40003fcc000 */
[----:B------:R-:W-:Y:S02]  /*1150*/  SEL R22, RZ, 0x1, P5 ;  /* 0x00000001ff167807 */ /* 0x000fe40002800000 */
[----:B------:R-:W-:Y:S02]  /*1160*/  FSETP.GTU.AND P2, PT, R28, RZ, PT ;  /* 0x000000ff1c00720b */ /* 0x000fe40003f4c000 */
[----:B------:R-:W-:Y:S02]  /*1170*/  FSETP.GTU.AND P5, PT, R26, RZ, PT ;  /* 0x000000ff1a00720b */ /* 0x000fe40003fac000 */
[----:B------:R-:W-:-:S02]  /*1180*/  SEL R5, RZ, 0x1, P3 ;  /* 0x00000001ff057807 */ /* 0x000fc40001800000 */
[----:B------:R-:W-:Y:S02]  /*1190*/  SEL R24, RZ, 0x1, P6 ;  /* 0x00000001ff187807 */ /* 0x000fe40003000000 */
[----:B------:R-:W-:Y:S02]  /*11a0*/  SEL R7, RZ, 0x1, P4 ;  /* 0x00000001ff077807 */ /* 0x000fe40002000000 */
[----:B------:R-:W-:Y:S01]  /*11b0*/  PRMT R20, R3, 0x3340, R2 ;  /* 0x0000334003147816 */ /* 0x000fe20000000002 */
[----:B-1----:R-:W-:Y:S01]  /*11c0*/  IMAD.WIDE R2, R36, 0x4, R8 ;  /* 0x0000000424027825 */ /* 0x002fe200078e0208 */
[----:B------:R-:W-:Y:S02]  /*11d0*/  SEL R26, RZ, 0x1, P5 ;  /* 0x00000001ff1a7807 */ /* 0x000fe40002800000 */
[----:B------:R-:W-:Y:S02]  /*11e0*/  SEL R17, RZ, 0x1, P2 ;  /* 0x00000001ff117807 */ /* 0x000fe40001000000 */
[----:B------:R-:W-:Y:S01]  /*11f0*/  PRMT R22, R5, 0x3340, R22 ;  /* 0x0000334005167816 */ /* 0x000fe20000000016 */
[----:B------:R-:W-:Y:S01]  /*1200*/  IMAD.WIDE R4, R32, 0x4, R8 ;  /* 0x0000000420047825 */ /* 0x000fe200078e0208 */
[----:B------:R-:W-:-:S03]  /*1210*/  PRMT R24, R7, 0x3340, R24 ;  /* 0x0000334007187816 */ /* 0x000fc60000000018 */
[----:B------:R-:W-:Y:S01]  /*1220*/  IMAD.WIDE R6, R16, 0x4, R8 ;  /* 0x0000000410067825 */ /* 0x000fe200078e0208 */
[----:B------:R-:W-:Y:S01]  /*1230*/  PRMT R26, R17, 0x3340, R26 ;  /* 0x00003340111a7816 */ /* 0x000fe2000000001a */
[----:B---3--:R-:W-:Y:S02]  /*1240*/  @!P1 STG.E desc[UR6][R2.64], R15 ;  /* 0x0000000f02009986 */ /* 0x008fe4000c101906 */
[--C-:B------:R-:W-:Y:S02]  /*1250*/  IMAD.WIDE R10, R11, 0x4, R8.reuse ;  /* 0x000000040b0a7825 */ /* 0x100fe400078e0208 */
[----:B----4-:R0:W-:Y:S02]  /*1260*/  @!P1 STG.E desc[UR6][R4.64], R21 ;  /* 0x0000001504009986 */ /* 0x0101e4000c101906 */
[--C-:B------:R-:W-:Y:S01]  /*1270*/  IMAD.WIDE R12, R13, 0x4, R8.reuse ;  /* 0x000000040d0c7825 */ /* 0x100fe200078e0208 */
[----:B------:R-:W-:Y:S01]  /*1280*/  IADD3 R32, P2, R0, UR4, RZ ;  /* 0x0000000400207c10 */ /* 0x000fe2000ff5e0ff */
[----:B-----5:R1:W-:Y:S02]  /*1290*/  @!P1 STG.E desc[UR6][R6.64], R23 ;  /* 0x0000001706009986 */ /* 0x0203e4000c101906 */
[----:B------:R-:W-:-:S02]  /*12a0*/  IMAD.WIDE R16, R33, 0x4, R8 ;  /* 0x0000000421107825 */ /* 0x000fc400078e0208 */
[----:B------:R1:W-:Y:S02]  /*12b0*/  @!P1 STG.E desc[UR6][R10.64], R27 ;  /* 0x0000001b0a009986 */ /* 0x0003e4000c101906 */
[--C-:B------:R-:W-:Y:S02]  /*12c0*/  IMAD.WIDE R18, R25, 0x4, R8.reuse ;  /* 0x0000000419127825 */ /* 0x100fe400078e0208 */
[----:B------:R1:W-:Y:S02]  /*12d0*/  @!P1 STG.E desc[UR6][R12.64], R29 ;  /* 0x0000001d0c009986 */ /* 0x0003e4000c101906 */
[----:B------:R-:W-:Y:S02]  /*12e0*/  IMAD.WIDE R8, R14, 0x4, R8 ;  /* 0x000000040e087825 */ /* 0x000fe400078e0208 */
[----:B------:R1:W-:Y:S01]  /*12f0*/  @!P1 STG.E desc[UR6][R16.64], R31 ;  /* 0x0000001f10009986 */ /* 0x0003e2000c101906 */
[----:B------:R-:W-:-:S03]  /*1300*/  LEA.HI.X.SX32 R33, R0, UR5, 0x1, P2 ;  /* 0x0000000500217c11 */ /* 0x000fc600090f0eff */
[----:B------:R1:W-:Y:S01]  /*1310*/  @!P1 STG.E desc[UR6][R18.64], R35 ;  /* 0x0000002312009986 */ /* 0x0003e2000c101906 */
[----:B------:R-:W-:-:S03]  /*1320*/  PRMT R20, R22, 0x5410, R20 ;  /* 0x0000541016147816 */ /* 0x000fc60000000014 */
[----:B------:R1:W-:Y:S01]  /*1330*/  @!P1 STG.E desc[UR6][R8.64], R37 ;  /* 0x0000002508009986 */ /* 0x0003e2000c101906 */
[----:B0-----:R-:W-:Y:S01]  /*1340*/  PRMT R21, R26, 0x5410, R24 ;  /* 0x000054101a157816 */ /* 0x001fe20000000018 */
[----:B------:R-:W-:Y:S06]  /*1350*/  @P0 EXIT ;  /* 0x000000000000094d */ /* 0x000fec0003800000 */
[----:B------:R-:W-:Y:S01]  /*1360*/  STG.E.64 desc[UR6][R32.64], R20 ;  /* 0x0000001420007986 */ /* 0x000fe2000c101b06 */
[----:B------:R-:W-:Y:S05]  /*1370*/  EXIT ;  /* 0x000000000000794d */ /* 0x000fea0003800000 */
.L_x_0:
[----:B------:R-:W-:-:S00]  /*1380*/  BRA `(.L_x_0) ;  /* 0xfffffffc00fc7947 */ /* 0x000fc0000383ffff */
[----:B------:R-:W-:-:S00]  /*1390*/  NOP ;  /* 0x0000000000007918 */ /* 0x000fc00000000000 */
        /* <DEDUP_REMOVED lines=14> */
.L_x_1:


//--------------------- .nv.global.init           --------------------------
	.section	.nv.global.init,"aw",@progbits
.nv.global.init:
	.type		_$_str,@object
	.size		_$_str,(_$_str_$_2 - _$_str)
_$_str:
        /*0000*/ 	.byte	0x5f, 0x5f, 0x43, 0x55, 0x44, 0x41, 0x5f, 0x46, 0x54, 0x5a, 0x00
	.type		_$_str_$_2,@object
	.size		_$_str_$_2,(.L_1 - _$_str_$_2)
_$_str_$_2:
        /*000b*/ 	.byte	0x5f, 0x5f, 0x43, 0x55, 0x44, 0x41, 0x5f, 0x50, 0x52, 0x45, 0x43, 0x5f, 0x53, 0x51, 0x52, 0x54
        /*001b*/ 	.byte	0x00
.L_1:


//--------------------- .nv.shared.triton_poi_fused__native_batch_norm_legit_no_training_relu_threshold_backward_19 --------------------------
	.section	.nv.shared.triton_poi_fused__native_batch_norm_legit_no_training_relu_threshold_backward_19,"aw",@nobits
	.sectionflags	@""
	.align	16
	.zero		1024


//--------------------- .nv.constant0.triton_poi_fused__native_batch_norm_legit_no_training_relu_threshold_backward_19 --------------------------
	.section	.nv.constant0.triton_poi_fused__native_batch_norm_legit_no_training_relu_threshold_backward_19,"a",@progbits
	.sectionflags	@""
	.align	4
.nv.constant0.triton_poi_fused__native_batch_norm_legit_no_training_relu_threshold_backward_19:
	.zero		592
